//
// Generated by NVIDIA NVVM Compiler
//
// Compiler Build ID: CL-36424714
// Cuda compilation tools, release 13.0, V13.0.88
// Based on NVVM 20.0.0
//

.version 9.0
.target sm_100
.address_size 64

	// .globl	_Z9ScalarAddffPf

.visible .entry _Z9ScalarAddffPf(
	.param .f32 _Z9ScalarAddffPf_param_0,
	.param .f32 _Z9ScalarAddffPf_param_1,
	.param .u64 .ptr .align 1 _Z9ScalarAddffPf_param_2
)
{
	.reg .b32 	%f<4>;
	.reg .b64 	%rd<3>;

	ld.param.f32 	%f1, [_Z9ScalarAddffPf_param_0];
	ld.param.f32 	%f2, [_Z9ScalarAddffPf_param_1];
	ld.param.u64 	%rd1, [_Z9ScalarAddffPf_param_2];
	cvta.to.global.u64 	%rd2, %rd1;
	add.f32 	%f3, %f1, %f2;
	st.global.f32 	[%rd2], %f3;
	ret;

}


// ===== COMPILED SASS (sm_100) =====

	.target	sm_100

	.elftype	@"ET_EXEC"


//--------------------- .note.nv.tkinfo           --------------------------
	.section	.note.nv.tkinfo,"",@"SHT_NOTE"
	.sectionflags	@"SHF_NOTE_NV_TKINFO"
	.tkinfo
        /*0018*/ 	.word	0x00000002
        /*0030*/ 	.string	""
        /*0030*/ 	.string	"ptxas"
        /*0030*/ 	.string	"Cuda compilation tools, release 13.0, V13.0.88"
        /*0030*/ 	.string	"Build cuda_13.0.r13.0/compiler.36424714_0"
        /*0030*/ 	.string	"-arch sm_100 -m 64 "



//--------------------- .note.nv.cuinfo           --------------------------
	.section	.note.nv.cuinfo,"",@"SHT_NOTE"
	.sectionflags	@"SHF_NOTE_NV_CUINFO"
        /*0018*/ 	.short	0x0002
        /*001a*/ 	.short	0x0064
        /*001c*/ 	.short	0x0082
	.zero		2


//--------------------- .nv.info                  --------------------------
	.section	.nv.info,"",@"SHT_CUDA_INFO"
	.align	4


	//----- nvinfo : EIATTR_REGCOUNT
	.align		4
        /*0000*/ 	.byte	0x04, 0x2f
        /*0002*/ 	.short	(.L_1 - .L_0)
	.align		4
.L_0:
        /*0004*/ 	.word	index@(_Z9ScalarAddffPf)
        /*0008*/ 	.word	0x00000008


	//----- nvinfo : EIATTR_FRAME_SIZE
	.align		4
.L_1:
        /*000c*/ 	.byte	0x04, 0x11
        /*000e*/ 	.short	(.L_3 - .L_2)
	.align		4
.L_2:
        /*0010*/ 	.word	index@(_Z9ScalarAddffPf)
        /*0014*/ 	.word	0x00000000


	//----- nvinfo : EIATTR_MIN_STACK_SIZE
	.align		4
.L_3:
        /*0018*/ 	.byte	0x04, 0x12
        /*001a*/ 	.short	(.L_5 - .L_4)
	.align		4
.L_4:
        /*001c*/ 	.word	index@(_Z9ScalarAddffPf)
        /*0020*/ 	.word	0x00000000
.L_5:


//--------------------- .nv.compat                --------------------------
	.section	.nv.compat,"",@"SHT_CUDA_COMPAT_INFO"
	.align	4
        /*0000*/ 	.byte	0x02, 0x09, 0x00, 0x00, 0x02, 0x02, 0x01, 0x00, 0x02, 0x05, 0x05, 0x00, 0x03, 0x07, 0x01, 0x01
        /*0010*/ 	.byte	0x02, 0x03, 0x00, 0x00, 0x02, 0x06, 0x01, 0x00, 0x04, 0x0b, 0x08, 0x00, 0x09, 0x00, 0x00, 0x00
        /*0020*/ 	.byte	0x00, 0x00, 0x00, 0x00


//--------------------- .nv.info._Z9ScalarAddffPf --------------------------
	.section	.nv.info._Z9ScalarAddffPf,"",@"SHT_CUDA_INFO"
	.sectionflags	@""
	.align	4


	//----- nvinfo : EIATTR_CUDA_API_VERSION
	.align		4
        /*0000*/ 	.byte	0x04, 0x37
        /*0002*/ 	.short	(.L_7 - .L_6)
.L_6:
        /*0004*/ 	.word	0x00000082


	//----- nvinfo : EIATTR_KPARAM_INFO
	.align		4
.L_7:
        /*0008*/ 	.byte	0x04, 0x17
        /*000a*/ 	.short	(.L_9 - .L_8)
.L_8:
        /*000c*/ 	.word	0x00000000
        /*0010*/ 	.short	0x0002
        /*0012*/ 	.short	0x0008
        /*0014*/ 	.byte	0x00, 0xf5, 0x21, 0x00


	//----- nvinfo : EIATTR_KPARAM_INFO
	.align		4
.L_9:
        /*0018*/ 	.byte	0x04, 0x17
        /*001a*/ 	.short	(.L_11 - .L_10)
.L_10:
        /*001c*/ 	.word	0x00000000
        /*0020*/ 	.short	0x0001
        /*0022*/ 	.short	0x0004
        /*0024*/ 	.byte	0x00, 0xf0, 0x11, 0x00


	//----- nvinfo : EIATTR_KPARAM_INFO
	.align		4
.L_11:
        /*0028*/ 	.byte	0x04, 0x17
        /*002a*/ 	.short	(.L_13 - .L_12)
.L_12:
        /*002c*/ 	.word	0x00000000
        /*0030*/ 	.short	0x0000
        /*0032*/ 	.short	0x0000
        /*0034*/ 	.byte	0x00, 0xf0, 0x11, 0x00


	//----- nvinfo : EIATTR_SPARSE_MMA_MASK
	.align		4
.L_13:
        /*0038*/ 	.byte	0x03, 0x50
        /*003a*/ 	.short	0x0000


	//----- nvinfo : EIATTR_MAXREG_COUNT
	.align		4
        /*003c*/ 	.byte	0x03, 0x1b
        /*003e*/ 	.short	0x00ff


	//----- nvinfo : EIATTR_MERCURY_ISA_VERSION
	.align		4
        /*0040*/ 	.byte	0x03, 0x5f
        /*0042*/ 	.short	0x0101


	//----- nvinfo : EIATTR_VRC_CTA_INIT_COUNT
	.align		4
        /*0044*/ 	.byte	0x02, 0x4a
	.zero		1
	.zero		1


	//----- nvinfo : EIATTR_EXIT_INSTR_OFFSETS
	.align		4
        /*0048*/ 	.byte	0x04, 0x1c
        /*004a*/ 	.short	(.L_15 - .L_14)


	//   ....[0]....
.L_14:
        /*004c*/ 	.word	0x00000060


	//----- nvinfo : EIATTR_CBANK_PARAM_SIZE
	.align		4
.L_15:
        /*0050*/ 	.byte	0x03, 0x19
        /*0052*/ 	.short	0x0010


	//----- nvinfo : EIATTR_PARAM_CBANK
	.align		4
        /*0054*/ 	.byte	0x04, 0x0a
        /*0056*/ 	.short	(.L_17 - .L_16)
	.align		4
.L_16:
        /*0058*/ 	.word	index@(.nv.constant0._Z9ScalarAddffPf)
        /*005c*/ 	.short	0x0380
        /*005e*/ 	.short	0x0010


	//----- nvinfo : EIATTR_SW_WAR
	.align		4
.L_17:
        /*0060*/ 	.byte	0x04, 0x36
        /*0062*/ 	.short	(.L_19 - .L_18)
.L_18:
        /*0064*/ 	.word	0x00000008
.L_19:


//--------------------- .nv.callgraph             --------------------------
	.section	.nv.callgraph,"",@"SHT_CUDA_CALLGRAPH"
	.align	4
	.sectionentsize	8
	.align		4
        /*0000*/ 	.word	0x00000000
	.align		4
        /*0004*/ 	.word	0xffffffff
	.align		4
        /*0008*/ 	.word	0x00000000
	.align		4
        /*000c*/ 	.word	0xfffffffe
	.align		4
        /*0010*/ 	.word	0x00000000
	.align		4
        /*0014*/ 	.word	0xfffffffd
	.align		4
        /*0018*/ 	.word	0x00000000
	.align		4
        /*001c*/ 	.word	0xfffffffc


//--------------------- .text._Z9ScalarAddffPf    --------------------------
	.section	.text._Z9ScalarAddffPf,"ax",@progbits
	.align	128
        .global         _Z9ScalarAddffPf
        .type           _Z9ScalarAddffPf,@function
        .size           _Z9ScalarAddffPf,(.L_x_1 - _Z9ScalarAddffPf)
        .other          _Z9ScalarAddffPf,@"STO_CUDA_ENTRY STV_DEFAULT"
_Z9ScalarAddffPf:
.text._Z9ScalarAddffPf:
[----:B------:R-:W-:Y:S08]  /*0000*/  LDC R1, c[0x0][0x37c] ;  /* 0x0000df00ff017b82 */ /* 0x000ff00000000800 */
[----:B------:R-:W0:Y:S01]  /*0010*/  LDC.64 R4, c[0x0][0x380] ;  /* 0x0000e000ff047b82 */ /* 0x000e220000000a00 */
[----:B------:R-:W1:Y:S07]  /*0020*/  LDCU.64 UR4, c[0x0][0x358] ;  /* 0x00006b00ff0477ac */ /* 0x000e6e0008000a00 */
[----:B------:R-:W1:Y:S01]  /*0030*/  LDC.64 R2, c[0x0][0x388] ;  /* 0x0000e200ff027b82 */ /* 0x000e620000000a00 */
[----:B0-----:R-:W-:-:S05]  /*0040*/  FADD R5, R4, R5 ;  /* 0x0000000504057221 */ /* 0x001fca0000000000 */
[----:B-1----:R-:W-:Y:S01]  /*0050*/  STG.E desc[UR4][R2.64], R5 ;  /* 0x0000000502007986 */ /* 0x002fe2000c101904 */
[----:B------:R-:W-:Y:S05]  /*0060*/  EXIT ;  /* 0x000000000000794d */ /* 0x000fea0003800000 */
.L_x_0:
[----:B------:R-:W-:-:S00]  /*0070*/  BRA `(.L_x_0) ;  /* 0xfffffffc00fc7947 */ /* 0x000fc0000383ffff */
[----:B------:R-:W-:-:S00]  /*0080*/  NOP ;  /* 0x0000000000007918 */ /* 0x000fc00000000000 */
[----:B------:R-:W-:-:S00]  /*0090*/  NOP ;  /* 0x0000000000007918 */ /* 0x000fc00000000000 */
[----:B------:R-:W-:-:S00]  /*00a0*/  NOP ;  /* 0x0000000000007918 */ /* 0x000fc00000000000 */
[----:B------:R-:W-:-:S00]  /*00b0*/  NOP ;  /* 0x0000000000007918 */ /* 0x000fc00000000000 */
[----:B------:R-:W-:-:S00]  /*00c0*/  NOP ;  /* 0x0000000000007918 */ /* 0x000fc00000000000 */
[----:B------:R-:W-:-:S00]  /*00d0*/  NOP ;  /* 0x0000000000007918 */ /* 0x000fc00000000000 */
[----:B------:R-:W-:-:S00]  /*00e0*/  NOP ;  /* 0x0000000000007918 */ /* 0x000fc00000000000 */
[----:B------:R-:W-:-:S00]  /*00f0*/  NOP ;  /* 0x0000000000007918 */ /* 0x000fc00000000000 */
.L_x_1:


//--------------------- .nv.shared.reserved.0     --------------------------
	.section	.nv.shared.reserved.0,"aw",@nobits
	.weak		__nv_reservedSMEM_offset_0_alias
	.size		__nv_reservedSMEM_offset_0_alias, 0, 64
	.other		__nv_reservedSMEM_offset_0_alias,@"STO_CUDA_RESERVED_SHARED STV_DEFAULT"
__nv_reservedSMEM_offset_0_alias:
	.zero		0
	.zero		64


//--------------------- .nv.constant0._Z9ScalarAddffPf --------------------------
	.section	.nv.constant0._Z9ScalarAddffPf,"a",@progbits
	.sectionflags	@""
	.align	4
.nv.constant0._Z9ScalarAddffPf:
	.zero		912


//--------------------- SYMBOLS --------------------------

	.type		.nv.reservedSmem.offset0,@object
	.size		.nv.reservedSmem.offset0,0x4
